//
// Generated by NVIDIA NVVM Compiler
//
// Compiler Build ID: CL-36424714
// Cuda compilation tools, release 13.0, V13.0.88
// Based on NVVM 20.0.0
//

.version 9.0
.target sm_100
.address_size 64

	// .globl	_Z8arraySumPfS_i

.visible .entry _Z8arraySumPfS_i(
	.param .u64 .ptr .align 1 _Z8arraySumPfS_i_param_0,
	.param .u64 .ptr .align 1 _Z8arraySumPfS_i_param_1,
	.param .u32 _Z8arraySumPfS_i_param_2
)
{
	.reg .pred 	%p<2>;
	.reg .b32 	%r<6>;
	.reg .b32 	%f<3>;
	.reg .b64 	%rd<7>;

	ld.param.u64 	%rd1, [_Z8arraySumPfS_i_param_0];
	ld.param.u64 	%rd2, [_Z8arraySumPfS_i_param_1];
	ld.param.u32 	%r2, [_Z8arraySumPfS_i_param_2];
	mov.u32 	%r3, %ctaid.x;
	mov.u32 	%r4, %ntid.x;
	mov.u32 	%r5, %tid.x;
	mad.lo.s32 	%r1, %r3, %r4, %r5;
	setp.ge.s32 	%p1, %r1, %r2;
	@%p1 bra 	$L__BB0_2;
	cvta.to.global.u64 	%rd3, %rd1;
	cvta.to.global.u64 	%rd4, %rd2;
	mul.wide.s32 	%rd5, %r1, 4;
	add.s64 	%rd6, %rd3, %rd5;
	ld.global.f32 	%f1, [%rd6];
	atom.global.add.f32 	%f2, [%rd4], %f1;
$L__BB0_2:
	ret;

}


// ===== COMPILED SASS (sm_100) =====

	.target	sm_100

	.elftype	@"ET_EXEC"


//--------------------- .note.nv.tkinfo           --------------------------
	.section	.note.nv.tkinfo,"",@"SHT_NOTE"
	.sectionflags	@"SHF_NOTE_NV_TKINFO"
	.tkinfo
        /*0018*/ 	.word	0x00000002
        /*0030*/ 	.string	""
        /*0030*/ 	.string	"ptxas"
        /*0030*/ 	.string	"Cuda compilation tools, release 13.0, V13.0.88"
        /*0030*/ 	.string	"Build cuda_13.0.r13.0/compiler.36424714_0"
        /*0030*/ 	.string	"-arch sm_100 -m 64 "



//--------------------- .note.nv.cuinfo           --------------------------
	.section	.note.nv.cuinfo,"",@"SHT_NOTE"
	.sectionflags	@"SHF_NOTE_NV_CUINFO"
        /*0018*/ 	.short	0x0002
        /*001a*/ 	.short	0x0064
        /*001c*/ 	.short	0x0082
	.zero		2


//--------------------- .nv.info                  --------------------------
	.section	.nv.info,"",@"SHT_CUDA_INFO"
	.align	4


	//----- nvinfo : EIATTR_REGCOUNT
	.align		4
        /*0000*/ 	.byte	0x04, 0x2f
        /*0002*/ 	.short	(.L_1 - .L_0)
	.align		4
.L_0:
        /*0004*/ 	.word	index@(_Z8arraySumPfS_i)
        /*0008*/ 	.word	0x00000008


	//----- nvinfo : EIATTR_FRAME_SIZE
	.align		4
.L_1:
        /*000c*/ 	.byte	0x04, 0x11
        /*000e*/ 	.short	(.L_3 - .L_2)
	.align		4
.L_2:
        /*0010*/ 	.word	index@(_Z8arraySumPfS_i)
        /*0014*/ 	.word	0x00000000


	//----- nvinfo : EIATTR_MIN_STACK_SIZE
	.align		4
.L_3:
        /*0018*/ 	.byte	0x04, 0x12
        /*001a*/ 	.short	(.L_5 - .L_4)
	.align		4
.L_4:
        /*001c*/ 	.word	index@(_Z8arraySumPfS_i)
        /*0020*/ 	.word	0x00000000
.L_5:


//--------------------- .nv.compat                --------------------------
	.section	.nv.compat,"",@"SHT_CUDA_COMPAT_INFO"
	.align	4
        /*0000*/ 	.byte	0x02, 0x09, 0x00, 0x00, 0x02, 0x02, 0x01, 0x00, 0x02, 0x05, 0x05, 0x00, 0x03, 0x07, 0x01, 0x01
        /*0010*/ 	.byte	0x02, 0x03, 0x00, 0x00, 0x02, 0x06, 0x01, 0x00, 0x04, 0x0b, 0x08, 0x00, 0x09, 0x00, 0x00, 0x00
        /*0020*/ 	.byte	0x00, 0x00, 0x00, 0x00


//--------------------- .nv.info._Z8arraySumPfS_i --------------------------
	.section	.nv.info._Z8arraySumPfS_i,"",@"SHT_CUDA_INFO"
	.sectionflags	@""
	.align	4


	//----- nvinfo : EIATTR_CUDA_API_VERSION
	.align		4
        /*0000*/ 	.byte	0x04, 0x37
        /*0002*/ 	.short	(.L_7 - .L_6)
.L_6:
        /*0004*/ 	.word	0x00000082


	//----- nvinfo : EIATTR_KPARAM_INFO
	.align		4
.L_7:
        /*0008*/ 	.byte	0x04, 0x17
        /*000a*/ 	.short	(.L_9 - .L_8)
.L_8:
        /*000c*/ 	.word	0x00000000
        /*0010*/ 	.short	0x0002
        /*0012*/ 	.short	0x0010
        /*0014*/ 	.byte	0x00, 0xf0, 0x11, 0x00


	//----- nvinfo : EIATTR_KPARAM_INFO
	.align		4
.L_9:
        /*0018*/ 	.byte	0x04, 0x17
        /*001a*/ 	.short	(.L_11 - .L_10)
.L_10:
        /*001c*/ 	.word	0x00000000
        /*0020*/ 	.short	0x0001
        /*0022*/ 	.short	0x0008
        /*0024*/ 	.byte	0x00, 0xf5, 0x21, 0x00


	//----- nvinfo : EIATTR_KPARAM_INFO
	.align		4
.L_11:
        /*0028*/ 	.byte	0x04, 0x17
        /*002a*/ 	.short	(.L_13 - .L_12)
.L_12:
        /*002c*/ 	.word	0x00000000
        /*0030*/ 	.short	0x0000
        /*0032*/ 	.short	0x0000
        /*0034*/ 	.byte	0x00, 0xf5, 0x21, 0x00


	//----- nvinfo : EIATTR_SPARSE_MMA_MASK
	.align		4
.L_13:
        /*0038*/ 	.byte	0x03, 0x50
        /*003a*/ 	.short	0x0000


	//----- nvinfo : EIATTR_MAXREG_COUNT
	.align		4
        /*003c*/ 	.byte	0x03, 0x1b
        /*003e*/ 	.short	0x00ff


	//----- nvinfo : EIATTR_MERCURY_ISA_VERSION
	.align		4
        /*0040*/ 	.byte	0x03, 0x5f
        /*0042*/ 	.short	0x0101


	//----- nvinfo : EIATTR_VRC_CTA_INIT_COUNT
	.align		4
        /*0044*/ 	.byte	0x02, 0x4a
	.zero		1
	.zero		1


	//----- nvinfo : EIATTR_EXIT_INSTR_OFFSETS
	.align		4
        /*0048*/ 	.byte	0x04, 0x1c
        /*004a*/ 	.short	(.L_15 - .L_14)


	//   ....[0]....
.L_14:
        /*004c*/ 	.word	0x00000070


	//   ....[1]....
        /*0050*/ 	.word	0x000000e0


	//----- nvinfo : EIATTR_CBANK_PARAM_SIZE
	.align		4
.L_15:
        /*0054*/ 	.byte	0x03, 0x19
        /*0056*/ 	.short	0x0014


	//----- nvinfo : EIATTR_PARAM_CBANK
	.align		4
        /*0058*/ 	.byte	0x04, 0x0a
        /*005a*/ 	.short	(.L_17 - .L_16)
	.align		4
.L_16:
        /*005c*/ 	.word	index@(.nv.constant0._Z8arraySumPfS_i)
        /*0060*/ 	.short	0x0380
        /*0062*/ 	.short	0x0014


	//----- nvinfo : EIATTR_SW_WAR
	.align		4
.L_17:
        /*0064*/ 	.byte	0x04, 0x36
        /*0066*/ 	.short	(.L_19 - .L_18)
.L_18:
        /*0068*/ 	.word	0x00000008
.L_19:


//--------------------- .nv.callgraph             --------------------------
	.section	.nv.callgraph,"",@"SHT_CUDA_CALLGRAPH"
	.align	4
	.sectionentsize	8
	.align		4
        /*0000*/ 	.word	0x00000000
	.align		4
        /*0004*/ 	.word	0xffffffff
	.align		4
        /*0008*/ 	.word	0x00000000
	.align		4
        /*000c*/ 	.word	0xfffffffe
	.align		4
        /*0010*/ 	.word	0x00000000
	.align		4
        /*0014*/ 	.word	0xfffffffd
	.align		4
        /*0018*/ 	.word	0x00000000
	.align		4
        /*001c*/ 	.word	0xfffffffc


//--------------------- .text._Z8arraySumPfS_i    --------------------------
	.section	.text._Z8arraySumPfS_i,"ax",@progbits
	.align	128
        .global         _Z8arraySumPfS_i
        .type           _Z8arraySumPfS_i,@function
        .size           _Z8arraySumPfS_i,(.L_x_1 - _Z8arraySumPfS_i)
        .other          _Z8arraySumPfS_i,@"STO_CUDA_ENTRY STV_DEFAULT"
_Z8arraySumPfS_i:
.text._Z8arraySumPfS_i:
[----:B------:R-:W-:Y:S01]  /*0000*/  LDC R1, c[0x0][0x37c] ;  /* 0x0000df00ff017b82 */ /* 0x000fe20000000800 */
[----:B------:R-:W0:Y:S07]  /*0010*/  S2R R0, SR_TID.X ;  /* 0x0000000000007919 */ /* 0x000e2e0000002100 */
[----:B------:R-:W0:Y:S01]  /*0020*/  S2UR UR4, SR_CTAID.X ;  /* 0x00000000000479c3 */ /* 0x000e220000002500 */
[----:B------:R-:W1:Y:S07]  /*0030*/  LDCU UR5, c[0x0][0x390] ;  /* 0x00007200ff0577ac */ /* 0x000e6e0008000800 */
[----:B------:R-:W0:Y:S02]  /*0040*/  LDC R5, c[0x0][0x360] ;  /* 0x0000d800ff057b82 */ /* 0x000e240000000800 */
[----:B0-----:R-:W-:-:S05]  /*0050*/  IMAD R5, R5, UR4, R0 ;  /* 0x0000000405057c24 */ /* 0x001fca000f8e0200 */
[----:B-1----:R-:W-:-:S13]  /*0060*/  ISETP.GE.AND P0, PT, R5, UR5, PT ;  /* 0x0000000505007c0c */ /* 0x002fda000bf06270 */
[----:B------:R-:W-:Y:S05]  /*0070*/  @P0 EXIT ;  /* 0x000000000000094d */ /* 0x000fea0003800000 */
[----:B------:R-:W0:Y:S01]  /*0080*/  LDC.64 R2, c[0x0][0x380] ;  /* 0x0000e000ff027b82 */ /* 0x000e220000000a00 */
[----:B------:R-:W1:Y:S01]  /*0090*/  LDCU.64 UR4, c[0x0][0x358] ;  /* 0x00006b00ff0477ac */ /* 0x000e620008000a00 */
[----:B0-----:R-:W-:-:S06]  /*00a0*/  IMAD.WIDE R2, R5, 0x4, R2 ;  /* 0x0000000405027825 */ /* 0x001fcc00078e0202 */
[----:B-1----:R-:W2:Y:S01]  /*00b0*/  LDG.E R3, desc[UR4][R2.64] ;  /* 0x0000000402037981 */ /* 0x002ea2000c1e1900 */
[----:B------:R-:W2:Y:S03]  /*00c0*/  LDC.64 R4, c[0x0][0x388] ;  /* 0x0000e200ff047b82 */ /* 0x000ea60000000a00 */
[----:B--2---:R-:W-:Y:S01]  /*00d0*/  REDG.E.ADD.F32.FTZ.RN.STRONG.GPU desc[UR4][R4.64], R3 ;  /* 0x00000003040079a6 */ /* 0x004fe2000c12f304 */
[----:B------:R-:W-:Y:S05]  /*00e0*/  EXIT ;  /* 0x000000000000794d */ /* 0x000fea0003800000 */
.L_x_0:
[----:B------:R-:W-:-:S00]  /*00f0*/  BRA `(.L_x_0) ;  /* 0xfffffffc00fc7947 */ /* 0x000fc0000383ffff */
[----:B------:R-:W-:-:S00]  /*0100*/  NOP ;  /* 0x0000000000007918 */ /* 0x000fc00000000000 */
[----:B------:R-:W-:-:S00]  /*0110*/  NOP ;  /* 0x0000000000007918 */ /* 0x000fc00000000000 */
[----:B------:R-:W-:-:S00]  /*0120*/  NOP ;  /* 0x0000000000007918 */ /* 0x000fc00000000000 */
[----:B------:R-:W-:-:S00]  /*0130*/  NOP ;  /* 0x0000000000007918 */ /* 0x000fc00000000000 */
[----:B------:R-:W-:-:S00]  /*0140*/  NOP ;  /* 0x0000000000007918 */ /* 0x000fc00000000000 */
[----:B------:R-:W-:-:S00]  /*0150*/  NOP ;  /* 0x0000000000007918 */ /* 0x000fc00000000000 */
[----:B------:R-:W-:-:S00]  /*0160*/  NOP ;  /* 0x0000000000007918 */ /* 0x000fc00000000000 */
[----:B------:R-:W-:-:S00]  /*0170*/  NOP ;  /* 0x0000000000007918 */ /* 0x000fc00000000000 */
.L_x_1:


//--------------------- .nv.shared.reserved.0     --------------------------
	.section	.nv.shared.reserved.0,"aw",@nobits
	.weak		__nv_reservedSMEM_offset_0_alias
	.size		__nv_reservedSMEM_offset_0_alias, 0, 64
	.other		__nv_reservedSMEM_offset_0_alias,@"STO_CUDA_RESERVED_SHARED STV_DEFAULT"
__nv_reservedSMEM_offset_0_alias:
	.zero		0
	.zero		64


//--------------------- .nv.constant0._Z8arraySumPfS_i --------------------------
	.section	.nv.constant0._Z8arraySumPfS_i,"a",@progbits
	.sectionflags	@""
	.align	4
.nv.constant0._Z8arraySumPfS_i:
	.zero		916


//--------------------- SYMBOLS --------------------------

	.type		.nv.reservedSmem.offset0,@object
	.size		.nv.reservedSmem.offset0,0x4
